//
// Generated by NVIDIA NVVM Compiler
//
// Compiler Build ID: CL-36424714
// Cuda compilation tools, release 13.0, V13.0.88
// Based on NVVM 20.0.0
//

.version 9.0
.target sm_100
.address_size 64

	// .globl	_Z11vadd_kernelPKfS0_Pfi

.visible .entry _Z11vadd_kernelPKfS0_Pfi(
	.param .u64 .ptr .align 1 _Z11vadd_kernelPKfS0_Pfi_param_0,
	.param .u64 .ptr .align 1 _Z11vadd_kernelPKfS0_Pfi_param_1,
	.param .u64 .ptr .align 1 _Z11vadd_kernelPKfS0_Pfi_param_2,
	.param .u32 _Z11vadd_kernelPKfS0_Pfi_param_3
)
{
	.reg .pred 	%p<2>;
	.reg .b32 	%r<6>;
	.reg .b32 	%f<4>;
	.reg .b64 	%rd<11>;

	ld.param.u64 	%rd1, [_Z11vadd_kernelPKfS0_Pfi_param_0];
	ld.param.u64 	%rd2, [_Z11vadd_kernelPKfS0_Pfi_param_1];
	ld.param.u64 	%rd3, [_Z11vadd_kernelPKfS0_Pfi_param_2];
	ld.param.u32 	%r2, [_Z11vadd_kernelPKfS0_Pfi_param_3];
	mov.u32 	%r3, %ctaid.x;
	mov.u32 	%r4, %ntid.x;
	mov.u32 	%r5, %tid.x;
	mad.lo.s32 	%r1, %r3, %r4, %r5;
	setp.ge.s32 	%p1, %r1, %r2;
	@%p1 bra 	$L__BB0_2;
	cvta.to.global.u64 	%rd4, %rd1;
	cvta.to.global.u64 	%rd5, %rd2;
	cvta.to.global.u64 	%rd6, %rd3;
	mul.wide.s32 	%rd7, %r1, 4;
	add.s64 	%rd8, %rd4, %rd7;
	ld.global.f32 	%f1, [%rd8];
	add.s64 	%rd9, %rd5, %rd7;
	ld.global.f32 	%f2, [%rd9];
	add.f32 	%f3, %f1, %f2;
	add.s64 	%rd10, %rd6, %rd7;
	st.global.f32 	[%rd10], %f3;
$L__BB0_2:
	ret;

}


// ===== COMPILED SASS (sm_100) =====

	.target	sm_100

	.elftype	@"ET_EXEC"


//--------------------- .note.nv.tkinfo           --------------------------
	.section	.note.nv.tkinfo,"",@"SHT_NOTE"
	.sectionflags	@"SHF_NOTE_NV_TKINFO"
	.tkinfo
        /*0018*/ 	.word	0x00000002
        /*0030*/ 	.string	""
        /*0030*/ 	.string	"ptxas"
        /*0030*/ 	.string	"Cuda compilation tools, release 13.0, V13.0.88"
        /*0030*/ 	.string	"Build cuda_13.0.r13.0/compiler.36424714_0"
        /*0030*/ 	.string	"-arch sm_100 -m 64 "



//--------------------- .note.nv.cuinfo           --------------------------
	.section	.note.nv.cuinfo,"",@"SHT_NOTE"
	.sectionflags	@"SHF_NOTE_NV_CUINFO"
        /*0018*/ 	.short	0x0002
        /*001a*/ 	.short	0x0064
        /*001c*/ 	.short	0x0082
	.zero		2


//--------------------- .nv.info                  --------------------------
	.section	.nv.info,"",@"SHT_CUDA_INFO"
	.align	4


	//----- nvinfo : EIATTR_REGCOUNT
	.align		4
        /*0000*/ 	.byte	0x04, 0x2f
        /*0002*/ 	.short	(.L_1 - .L_0)
	.align		4
.L_0:
        /*0004*/ 	.word	index@(_Z11vadd_kernelPKfS0_Pfi)
        /*0008*/ 	.word	0x0000000c


	//----- nvinfo : EIATTR_FRAME_SIZE
	.align		4
.L_1:
        /*000c*/ 	.byte	0x04, 0x11
        /*000e*/ 	.short	(.L_3 - .L_2)
	.align		4
.L_2:
        /*0010*/ 	.word	index@(_Z11vadd_kernelPKfS0_Pfi)
        /*0014*/ 	.word	0x00000000


	//----- nvinfo : EIATTR_MIN_STACK_SIZE
	.align		4
.L_3:
        /*0018*/ 	.byte	0x04, 0x12
        /*001a*/ 	.short	(.L_5 - .L_4)
	.align		4
.L_4:
        /*001c*/ 	.word	index@(_Z11vadd_kernelPKfS0_Pfi)
        /*0020*/ 	.word	0x00000000
.L_5:


//--------------------- .nv.compat                --------------------------
	.section	.nv.compat,"",@"SHT_CUDA_COMPAT_INFO"
	.align	4
        /*0000*/ 	.byte	0x02, 0x09, 0x00, 0x00, 0x02, 0x02, 0x01, 0x00, 0x02, 0x05, 0x05, 0x00, 0x03, 0x07, 0x01, 0x01
        /*0010*/ 	.byte	0x02, 0x03, 0x00, 0x00, 0x02, 0x06, 0x01, 0x00, 0x04, 0x0b, 0x08, 0x00, 0x09, 0x00, 0x00, 0x00
        /*0020*/ 	.byte	0x00, 0x00, 0x00, 0x00


//--------------------- .nv.info._Z11vadd_kernelPKfS0_Pfi --------------------------
	.section	.nv.info._Z11vadd_kernelPKfS0_Pfi,"",@"SHT_CUDA_INFO"
	.sectionflags	@""
	.align	4


	//----- nvinfo : EIATTR_CUDA_API_VERSION
	.align		4
        /*0000*/ 	.byte	0x04, 0x37
        /*0002*/ 	.short	(.L_7 - .L_6)
.L_6:
        /*0004*/ 	.word	0x00000082


	//----- nvinfo : EIATTR_KPARAM_INFO
	.align		4
.L_7:
        /*0008*/ 	.byte	0x04, 0x17
        /*000a*/ 	.short	(.L_9 - .L_8)
.L_8:
        /*000c*/ 	.word	0x00000000
        /*0010*/ 	.short	0x0003
        /*0012*/ 	.short	0x0018
        /*0014*/ 	.byte	0x00, 0xf0, 0x11, 0x00


	//----- nvinfo : EIATTR_KPARAM_INFO
	.align		4
.L_9:
        /*0018*/ 	.byte	0x04, 0x17
        /*001a*/ 	.short	(.L_11 - .L_10)
.L_10:
        /*001c*/ 	.word	0x00000000
        /*0020*/ 	.short	0x0002
        /*0022*/ 	.short	0x0010
        /*0024*/ 	.byte	0x00, 0xf5, 0x21, 0x00


	//----- nvinfo : EIATTR_KPARAM_INFO
	.align		4
.L_11:
        /*0028*/ 	.byte	0x04, 0x17
        /*002a*/ 	.short	(.L_13 - .L_12)
.L_12:
        /*002c*/ 	.word	0x00000000
        /*0030*/ 	.short	0x0001
        /*0032*/ 	.short	0x0008
        /*0034*/ 	.byte	0x00, 0xf5, 0x21, 0x00


	//----- nvinfo : EIATTR_KPARAM_INFO
	.align		4
.L_13:
        /*0038*/ 	.byte	0x04, 0x17
        /*003a*/ 	.short	(.L_15 - .L_14)
.L_14:
        /*003c*/ 	.word	0x00000000
        /*0040*/ 	.short	0x0000
        /*0042*/ 	.short	0x0000
        /*0044*/ 	.byte	0x00, 0xf5, 0x21, 0x00


	//----- nvinfo : EIATTR_SPARSE_MMA_MASK
	.align		4
.L_15:
        /*0048*/ 	.byte	0x03, 0x50
        /*004a*/ 	.short	0x0000


	//----- nvinfo : EIATTR_MAXREG_COUNT
	.align		4
        /*004c*/ 	.byte	0x03, 0x1b
        /*004e*/ 	.short	0x00ff


	//----- nvinfo : EIATTR_MERCURY_ISA_VERSION
	.align		4
        /*0050*/ 	.byte	0x03, 0x5f
        /*0052*/ 	.short	0x0101


	//----- nvinfo : EIATTR_VRC_CTA_INIT_COUNT
	.align		4
        /*0054*/ 	.byte	0x02, 0x4a
	.zero		1
	.zero		1


	//----- nvinfo : EIATTR_EXIT_INSTR_OFFSETS
	.align		4
        /*0058*/ 	.byte	0x04, 0x1c
        /*005a*/ 	.short	(.L_17 - .L_16)


	//   ....[0]....
.L_16:
        /*005c*/ 	.word	0x00000070


	//   ....[1]....
        /*0060*/ 	.word	0x00000130


	//----- nvinfo : EIATTR_CBANK_PARAM_SIZE
	.align		4
.L_17:
        /*0064*/ 	.byte	0x03, 0x19
        /*0066*/ 	.short	0x001c


	//----- nvinfo : EIATTR_PARAM_CBANK
	.align		4
        /*0068*/ 	.byte	0x04, 0x0a
        /*006a*/ 	.short	(.L_19 - .L_18)
	.align		4
.L_18:
        /*006c*/ 	.word	index@(.nv.constant0._Z11vadd_kernelPKfS0_Pfi)
        /*0070*/ 	.short	0x0380
        /*0072*/ 	.short	0x001c


	//----- nvinfo : EIATTR_SW_WAR
	.align		4
.L_19:
        /*0074*/ 	.byte	0x04, 0x36
        /*0076*/ 	.short	(.L_21 - .L_20)
.L_20:
        /*0078*/ 	.word	0x00000008
.L_21:


//--------------------- .nv.callgraph             --------------------------
	.section	.nv.callgraph,"",@"SHT_CUDA_CALLGRAPH"
	.align	4
	.sectionentsize	8
	.align		4
        /*0000*/ 	.word	0x00000000
	.align		4
        /*0004*/ 	.word	0xffffffff
	.align		4
        /*0008*/ 	.word	0x00000000
	.align		4
        /*000c*/ 	.word	0xfffffffe
	.align		4
        /*0010*/ 	.word	0x00000000
	.align		4
        /*0014*/ 	.word	0xfffffffd
	.align		4
        /*0018*/ 	.word	0x00000000
	.align		4
        /*001c*/ 	.word	0xfffffffc


//--------------------- .text._Z11vadd_kernelPKfS0_Pfi --------------------------
	.section	.text._Z11vadd_kernelPKfS0_Pfi,"ax",@progbits
	.align	128
        .global         _Z11vadd_kernelPKfS0_Pfi
        .type           _Z11vadd_kernelPKfS0_Pfi,@function
        .size           _Z11vadd_kernelPKfS0_Pfi,(.L_x_1 - _Z11vadd_kernelPKfS0_Pfi)
        .other          _Z11vadd_kernelPKfS0_Pfi,@"STO_CUDA_ENTRY STV_DEFAULT"
_Z11vadd_kernelPKfS0_Pfi:
.text._Z11vadd_kernelPKfS0_Pfi:
[----:B------:R-:W-:Y:S01]  /*0000*/  LDC R1, c[0x0][0x37c] ;  /* 0x0000df00ff017b82 */ /* 0x000fe20000000800 */
[----:B------:R-:W0:Y:S07]  /*0010*/  S2R R0, SR_TID.X ;  /* 0x0000000000007919 */ /* 0x000e2e0000002100 */
[----:B------:R-:W0:Y:S01]  /*0020*/  S2UR UR4, SR_CTAID.X ;  /* 0x00000000000479c3 */ /* 0x000e220000002500 */
[----:B------:R-:W1:Y:S07]  /*0030*/  LDCU UR5, c[0x0][0x398] ;  /* 0x00007300ff0577ac */ /* 0x000e6e0008000800 */
[----:B------:R-:W0:Y:S02]  /*0040*/  LDC R9, c[0x0][0x360] ;  /* 0x0000d800ff097b82 */ /* 0x000e240000000800 */
[----:B0-----:R-:W-:-:S05]  /*0050*/  IMAD R9, R9, UR4, R0 ;  /* 0x0000000409097c24 */ /* 0x001fca000f8e0200 */
[----:B-1----:R-:W-:-:S13]  /*0060*/  ISETP.GE.AND P0, PT, R9, UR5, PT ;  /* 0x0000000509007c0c */ /* 0x002fda000bf06270 */
[----:B------:R-:W-:Y:S05]  /*0070*/  @P0 EXIT ;  /* 0x000000000000094d */ /* 0x000fea0003800000 */
[----:B------:R-:W0:Y:S01]  /*0080*/  LDC.64 R2, c[0x0][0x380] ;  /* 0x0000e000ff027b82 */ /* 0x000e220000000a00 */
[----:B------:R-:W1:Y:S07]  /*0090*/  LDCU.64 UR4, c[0x0][0x358] ;  /* 0x00006b00ff0477ac */ /* 0x000e6e0008000a00 */
[----:B------:R-:W2:Y:S08]  /*00a0*/  LDC.64 R4, c[0x0][0x388] ;  /* 0x0000e200ff047b82 */ /* 0x000eb00000000a00 */
[----:B------:R-:W3:Y:S01]  /*00b0*/  LDC.64 R6, c[0x0][0x390] ;  /* 0x0000e400ff067b82 */ /* 0x000ee20000000a00 */
[----:B0-----:R-:W-:-:S06]  /*00c0*/  IMAD.WIDE R2, R9, 0x4, R2 ;  /* 0x0000000409027825 */ /* 0x001fcc00078e0202 */
[----:B-1----:R-:W4:Y:S01]  /*00d0*/  LDG.E R2, desc[UR4][R2.64] ;  /* 0x0000000402027981 */ /* 0x002f22000c1e1900 */
[----:B--2---:R-:W-:-:S06]  /*00e0*/  IMAD.WIDE R4, R9, 0x4, R4 ;  /* 0x0000000409047825 */ /* 0x004fcc00078e0204 */
[----:B------:R-:W4:Y:S01]  /*00f0*/  LDG.E R5, desc[UR4][R4.64] ;  /* 0x0000000404057981 */ /* 0x000f22000c1e1900 */
[----:B---3--:R-:W-:-:S04]  /*0100*/  IMAD.WIDE R6, R9, 0x4, R6 ;  /* 0x0000000409067825 */ /* 0x008fc800078e0206 */
[----:B----4-:R-:W-:-:S05]  /*0110*/  FADD R9, R2, R5 ;  /* 0x0000000502097221 */ /* 0x010fca0000000000 */
[----:B------:R-:W-:Y:S01]  /*0120*/  STG.E desc[UR4][R6.64], R9 ;  /* 0x0000000906007986 */ /* 0x000fe2000c101904 */
[----:B------:R-:W-:Y:S05]  /*0130*/  EXIT ;  /* 0x000000000000794d */ /* 0x000fea0003800000 */
.L_x_0:
[----:B------:R-:W-:-:S00]  /*0140*/  BRA `(.L_x_0) ;  /* 0xfffffffc00fc7947 */ /* 0x000fc0000383ffff */
[----:B------:R-:W-:-:S00]  /*0150*/  NOP ;  /* 0x0000000000007918 */ /* 0x000fc00000000000 */
        /* <DEDUP_REMOVED lines=10> */
.L_x_1:


//--------------------- .nv.shared.reserved.0     --------------------------
	.section	.nv.shared.reserved.0,"aw",@nobits
	.weak		__nv_reservedSMEM_offset_0_alias
	.size		__nv_reservedSMEM_offset_0_alias, 0, 64
	.other		__nv_reservedSMEM_offset_0_alias,@"STO_CUDA_RESERVED_SHARED STV_DEFAULT"
__nv_reservedSMEM_offset_0_alias:
	.zero		0
	.zero		64


//--------------------- .nv.constant0._Z11vadd_kernelPKfS0_Pfi --------------------------
	.section	.nv.constant0._Z11vadd_kernelPKfS0_Pfi,"a",@progbits
	.sectionflags	@""
	.align	4
.nv.constant0._Z11vadd_kernelPKfS0_Pfi:
	.zero		924


//--------------------- SYMBOLS --------------------------

	.type		.nv.reservedSmem.offset0,@object
	.size		.nv.reservedSmem.offset0,0x4
